//
// Generated by NVIDIA NVVM Compiler
//
// Compiler Build ID: CL-36424714
// Cuda compilation tools, release 13.0, V13.0.88
// Based on NVVM 20.0.0
//

.version 9.0
.target sm_100
.address_size 64

	// .globl	_Z16gpu_init_buffersmPiPfS0_i

.visible .entry _Z16gpu_init_buffersmPiPfS0_i(
	.param .u64 _Z16gpu_init_buffersmPiPfS0_i_param_0,
	.param .u64 .ptr .align 1 _Z16gpu_init_buffersmPiPfS0_i_param_1,
	.param .u64 .ptr .align 1 _Z16gpu_init_buffersmPiPfS0_i_param_2,
	.param .u64 .ptr .align 1 _Z16gpu_init_buffersmPiPfS0_i_param_3,
	.param .u32 _Z16gpu_init_buffersmPiPfS0_i_param_4
)
{
	.reg .pred 	%p<3>;
	.reg .b32 	%r<10>;
	.reg .b64 	%rd<17>;

	ld.param.u64 	%rd4, [_Z16gpu_init_buffersmPiPfS0_i_param_0];
	ld.param.u64 	%rd5, [_Z16gpu_init_buffersmPiPfS0_i_param_1];
	ld.param.u64 	%rd6, [_Z16gpu_init_buffersmPiPfS0_i_param_2];
	ld.param.u64 	%rd7, [_Z16gpu_init_buffersmPiPfS0_i_param_3];
	ld.param.u32 	%r2, [_Z16gpu_init_buffersmPiPfS0_i_param_4];
	cvta.to.global.u64 	%rd1, %rd7;
	cvta.to.global.u64 	%rd2, %rd6;
	cvta.to.global.u64 	%rd3, %rd5;
	mov.u32 	%r3, %tid.x;
	mov.u32 	%r4, %ctaid.x;
	mov.u32 	%r5, %ntid.x;
	mad.lo.s32 	%r1, %r4, %r5, %r3;
	setp.ge.u32 	%p1, %r1, %r2;
	@%p1 bra 	$L__BB0_2;
	mul.wide.u32 	%rd8, %r1, 4;
	add.s64 	%rd9, %rd3, %rd8;
	mov.b32 	%r6, 0;
	st.global.u32 	[%rd9], %r6;
	add.s64 	%rd10, %rd2, %rd8;
	mov.b32 	%r7, 1155302523;
	st.global.u32 	[%rd10], %r7;
	add.s64 	%rd11, %rd1, %rd8;
	st.global.u32 	[%rd11], %r7;
$L__BB0_2:
	cvt.u64.u32 	%rd12, %r1;
	setp.ne.s64 	%p2, %rd4, %rd12;
	@%p2 bra 	$L__BB0_4;
	shl.b64 	%rd13, %rd4, 2;
	add.s64 	%rd14, %rd3, %rd13;
	mov.b32 	%r8, 1;
	st.global.u32 	[%rd14], %r8;
	add.s64 	%rd15, %rd2, %rd13;
	mov.b32 	%r9, 0;
	st.global.u32 	[%rd15], %r9;
	add.s64 	%rd16, %rd1, %rd13;
	st.global.u32 	[%rd16], %r9;
$L__BB0_4:
	ret;

}
	// .globl	_Z17gpu_shortest_pathPiS_PfS_S0_S0_ii
.visible .entry _Z17gpu_shortest_pathPiS_PfS_S0_S0_ii(
	.param .u64 .ptr .align 1 _Z17gpu_shortest_pathPiS_PfS_S0_S0_ii_param_0,
	.param .u64 .ptr .align 1 _Z17gpu_shortest_pathPiS_PfS_S0_S0_ii_param_1,
	.param .u64 .ptr .align 1 _Z17gpu_shortest_pathPiS_PfS_S0_S0_ii_param_2,
	.param .u64 .ptr .align 1 _Z17gpu_shortest_pathPiS_PfS_S0_S0_ii_param_3,
	.param .u64 .ptr .align 1 _Z17gpu_shortest_pathPiS_PfS_S0_S0_ii_param_4,
	.param .u64 .ptr .align 1 _Z17gpu_shortest_pathPiS_PfS_S0_S0_ii_param_5,
	.param .u32 _Z17gpu_shortest_pathPiS_PfS_S0_S0_ii_param_6,
	.param .u32 _Z17gpu_shortest_pathPiS_PfS_S0_S0_ii_param_7
)
{
	.reg .pred 	%p<14>;
	.reg .b32 	%r<38>;
	.reg .b32 	%f<27>;
	.reg .b64 	%rd<37>;

	ld.param.u64 	%rd16, [_Z17gpu_shortest_pathPiS_PfS_S0_S0_ii_param_0];
	ld.param.u64 	%rd19, [_Z17gpu_shortest_pathPiS_PfS_S0_S0_ii_param_1];
	ld.param.u64 	%rd20, [_Z17gpu_shortest_pathPiS_PfS_S0_S0_ii_param_2];
	ld.param.u64 	%rd17, [_Z17gpu_shortest_pathPiS_PfS_S0_S0_ii_param_3];
	ld.param.u64 	%rd18, [_Z17gpu_shortest_pathPiS_PfS_S0_S0_ii_param_4];
	ld.param.u64 	%rd21, [_Z17gpu_shortest_pathPiS_PfS_S0_S0_ii_param_5];
	ld.param.u32 	%r17, [_Z17gpu_shortest_pathPiS_PfS_S0_S0_ii_param_6];
	ld.param.u32 	%r32, [_Z17gpu_shortest_pathPiS_PfS_S0_S0_ii_param_7];
	cvta.to.global.u64 	%rd1, %rd20;
	cvta.to.global.u64 	%rd2, %rd21;
	cvta.to.global.u64 	%rd3, %rd19;
	mov.u32 	%r19, %tid.x;
	mov.u32 	%r20, %ctaid.x;
	mov.u32 	%r21, %ntid.x;
	mad.lo.s32 	%r1, %r20, %r21, %r19;
	setp.ge.u32 	%p1, %r1, %r17;
	@%p1 bra 	$L__BB1_21;
	cvta.to.global.u64 	%rd22, %rd16;
	add.s32 	%r22, %r1, 1;
	setp.ge.u32 	%p2, %r22, %r17;
	mul.wide.u32 	%rd23, %r1, 4;
	add.s64 	%rd4, %rd22, %rd23;
	@%p2 bra 	$L__BB1_3;
	ld.global.u32 	%r32, [%rd4+4];
$L__BB1_3:
	cvta.to.global.u64 	%rd24, %rd17;
	add.s64 	%rd5, %rd24, %rd23;
	ld.global.u32 	%r23, [%rd5];
	setp.eq.s32 	%p3, %r23, 0;
	@%p3 bra 	$L__BB1_21;
	mov.b32 	%r24, 0;
	st.global.u32 	[%rd5], %r24;
	ld.global.u32 	%r4, [%rd4];
	setp.ge.s32 	%p4, %r4, %r32;
	@%p4 bra 	$L__BB1_21;
	cvta.to.global.u64 	%rd26, %rd18;
	add.s64 	%rd6, %rd26, %rd23;
	sub.s32 	%r25, %r32, %r4;
	and.b32  	%r5, %r25, 3;
	setp.eq.s32 	%p5, %r5, 0;
	mov.u32 	%r35, %r4;
	@%p5 bra 	$L__BB1_10;
	neg.s32 	%r33, %r5;
	mov.u32 	%r35, %r4;
$L__BB1_7:
	.pragma "nounroll";
	mul.wide.s32 	%rd28, %r35, 4;
	add.s64 	%rd29, %rd1, %rd28;
	add.s64 	%rd30, %rd3, %rd28;
	ld.global.u32 	%r26, [%rd30];
	mul.wide.s32 	%rd31, %r26, 4;
	add.s64 	%rd7, %rd2, %rd31;
	ld.global.f32 	%f13, [%rd7];
	ld.global.f32 	%f14, [%rd6];
	ld.global.f32 	%f15, [%rd29];
	add.f32 	%f1, %f14, %f15;
	setp.leu.f32 	%p6, %f13, %f1;
	@%p6 bra 	$L__BB1_9;
	st.global.f32 	[%rd7], %f1;
$L__BB1_9:
	add.s32 	%r35, %r35, 1;
	add.s32 	%r33, %r33, 1;
	setp.ne.s32 	%p7, %r33, 0;
	@%p7 bra 	$L__BB1_7;
$L__BB1_10:
	sub.s32 	%r27, %r4, %r32;
	setp.gt.u32 	%p8, %r27, -4;
	@%p8 bra 	$L__BB1_21;
	sub.s32 	%r36, %r35, %r32;
	add.s64 	%rd8, %rd3, 8;
	add.s64 	%rd9, %rd1, 8;
$L__BB1_12:
	mul.wide.s32 	%rd32, %r35, 4;
	add.s64 	%rd10, %rd8, %rd32;
	add.s64 	%rd11, %rd9, %rd32;
	ld.global.u32 	%r28, [%rd10+-8];
	mul.wide.s32 	%rd33, %r28, 4;
	add.s64 	%rd12, %rd2, %rd33;
	ld.global.f32 	%f16, [%rd12];
	ld.global.f32 	%f25, [%rd6];
	ld.global.f32 	%f17, [%rd11+-8];
	add.f32 	%f3, %f25, %f17;
	setp.leu.f32 	%p9, %f16, %f3;
	@%p9 bra 	$L__BB1_14;
	st.global.f32 	[%rd12], %f3;
	ld.global.f32 	%f25, [%rd6];
$L__BB1_14:
	ld.global.u32 	%r29, [%rd10+-4];
	mul.wide.s32 	%rd34, %r29, 4;
	add.s64 	%rd13, %rd2, %rd34;
	ld.global.f32 	%f18, [%rd13];
	ld.global.f32 	%f19, [%rd11+-4];
	add.f32 	%f6, %f25, %f19;
	setp.leu.f32 	%p10, %f18, %f6;
	@%p10 bra 	$L__BB1_16;
	st.global.f32 	[%rd13], %f6;
	ld.global.f32 	%f25, [%rd6];
$L__BB1_16:
	ld.global.u32 	%r30, [%rd10];
	mul.wide.s32 	%rd35, %r30, 4;
	add.s64 	%rd14, %rd2, %rd35;
	ld.global.f32 	%f20, [%rd14];
	ld.global.f32 	%f21, [%rd11];
	add.f32 	%f9, %f25, %f21;
	setp.leu.f32 	%p11, %f20, %f9;
	@%p11 bra 	$L__BB1_18;
	st.global.f32 	[%rd14], %f9;
	ld.global.f32 	%f25, [%rd6];
$L__BB1_18:
	ld.global.u32 	%r31, [%rd10+4];
	mul.wide.s32 	%rd36, %r31, 4;
	add.s64 	%rd15, %rd2, %rd36;
	ld.global.f32 	%f22, [%rd15];
	ld.global.f32 	%f23, [%rd11+4];
	add.f32 	%f12, %f25, %f23;
	setp.leu.f32 	%p12, %f22, %f12;
	@%p12 bra 	$L__BB1_20;
	st.global.f32 	[%rd15], %f12;
$L__BB1_20:
	add.s32 	%r35, %r35, 4;
	add.s32 	%r36, %r36, 4;
	setp.ne.s32 	%p13, %r36, 0;
	@%p13 bra 	$L__BB1_12;
$L__BB1_21:
	ret;

}
	// .globl	_Z18gpu_shortest_path2PiPfS0_S_i
.visible .entry _Z18gpu_shortest_path2PiPfS0_S_i(
	.param .u64 .ptr .align 1 _Z18gpu_shortest_path2PiPfS0_S_i_param_0,
	.param .u64 .ptr .align 1 _Z18gpu_shortest_path2PiPfS0_S_i_param_1,
	.param .u64 .ptr .align 1 _Z18gpu_shortest_path2PiPfS0_S_i_param_2,
	.param .u64 .ptr .align 1 _Z18gpu_shortest_path2PiPfS0_S_i_param_3,
	.param .u32 _Z18gpu_shortest_path2PiPfS0_S_i_param_4
)
{
	.reg .pred 	%p<3>;
	.reg .b32 	%r<9>;
	.reg .b32 	%f<6>;
	.reg .b64 	%rd<14>;

	ld.param.u64 	%rd3, [_Z18gpu_shortest_path2PiPfS0_S_i_param_0];
	ld.param.u64 	%rd4, [_Z18gpu_shortest_path2PiPfS0_S_i_param_1];
	ld.param.u64 	%rd5, [_Z18gpu_shortest_path2PiPfS0_S_i_param_2];
	ld.param.u64 	%rd6, [_Z18gpu_shortest_path2PiPfS0_S_i_param_3];
	ld.param.u32 	%r2, [_Z18gpu_shortest_path2PiPfS0_S_i_param_4];
	mov.u32 	%r3, %tid.x;
	mov.u32 	%r4, %ctaid.x;
	mov.u32 	%r5, %ntid.x;
	mad.lo.s32 	%r1, %r4, %r5, %r3;
	setp.ge.u32 	%p1, %r1, %r2;
	@%p1 bra 	$L__BB2_4;
	cvta.to.global.u64 	%rd7, %rd4;
	cvta.to.global.u64 	%rd8, %rd5;
	mul.wide.u32 	%rd9, %r1, 4;
	add.s64 	%rd1, %rd7, %rd9;
	ld.global.f32 	%f5, [%rd1];
	add.s64 	%rd2, %rd8, %rd9;
	ld.global.f32 	%f2, [%rd2];
	setp.leu.f32 	%p2, %f5, %f2;
	@%p2 bra 	$L__BB2_3;
	cvta.to.global.u64 	%rd10, %rd6;
	st.global.f32 	[%rd1], %f2;
	cvta.to.global.u64 	%rd11, %rd3;
	add.s64 	%rd13, %rd11, %rd9;
	mov.b32 	%r6, 1;
	st.global.u32 	[%rd13], %r6;
	ld.global.u32 	%r7, [%rd10];
	add.s32 	%r8, %r7, 1;
	st.global.u32 	[%rd10], %r8;
	ld.global.f32 	%f5, [%rd1];
$L__BB2_3:
	st.global.f32 	[%rd2], %f5;
$L__BB2_4:
	ret;

}


// ===== COMPILED SASS (sm_100) =====

	.target	sm_100

	.elftype	@"ET_EXEC"


//--------------------- .note.nv.tkinfo           --------------------------
	.section	.note.nv.tkinfo,"",@"SHT_NOTE"
	.sectionflags	@"SHF_NOTE_NV_TKINFO"
	.tkinfo
        /*0018*/ 	.word	0x00000002
        /*0030*/ 	.string	""
        /*0030*/ 	.string	"ptxas"
        /*0030*/ 	.string	"Cuda compilation tools, release 13.0, V13.0.88"
        /*0030*/ 	.string	"Build cuda_13.0.r13.0/compiler.36424714_0"
        /*0030*/ 	.string	"-arch sm_100 -m 64 "



//--------------------- .note.nv.cuinfo           --------------------------
	.section	.note.nv.cuinfo,"",@"SHT_NOTE"
	.sectionflags	@"SHF_NOTE_NV_CUINFO"
        /*0018*/ 	.short	0x0002
        /*001a*/ 	.short	0x0064
        /*001c*/ 	.short	0x0082
	.zero		2


//--------------------- .nv.info                  --------------------------
	.section	.nv.info,"",@"SHT_CUDA_INFO"
	.align	4


	//----- nvinfo : EIATTR_REGCOUNT
	.align		4
        /*0000*/ 	.byte	0x04, 0x2f
        /*0002*/ 	.short	(.L_1 - .L_0)
	.align		4
.L_0:
        /*0004*/ 	.word	index@(_Z16gpu_init_buffersmPiPfS0_i)
        /*0008*/ 	.word	0x0000000e


	//----- nvinfo : EIATTR_FRAME_SIZE
	.align		4
.L_1:
        /*000c*/ 	.byte	0x04, 0x11
        /*000e*/ 	.short	(.L_3 - .L_2)
	.align		4
.L_2:
        /*0010*/ 	.word	index@(_Z16gpu_init_buffersmPiPfS0_i)
        /*0014*/ 	.word	0x00000000


	//----- nvinfo : EIATTR_REGCOUNT
	.align		4
.L_3:
        /*0018*/ 	.byte	0x04, 0x2f
        /*001a*/ 	.short	(.L_5 - .L_4)
	.align		4
.L_4:
        /*001c*/ 	.word	index@(_Z17gpu_shortest_pathPiS_PfS_S0_S0_ii)
        /*0020*/ 	.word	0x00000018


	//----- nvinfo : EIATTR_FRAME_SIZE
	.align		4
.L_5:
        /*0024*/ 	.byte	0x04, 0x11
        /*0026*/ 	.short	(.L_7 - .L_6)
	.align		4
.L_6:
        /*0028*/ 	.word	index@(_Z17gpu_shortest_pathPiS_PfS_S0_S0_ii)
        /*002c*/ 	.word	0x00000000


	//----- nvinfo : EIATTR_REGCOUNT
	.align		4
.L_7:
        /*0030*/ 	.byte	0x04, 0x2f
        /*0032*/ 	.short	(.L_9 - .L_8)
	.align		4
.L_8:
        /*0034*/ 	.word	index@(_Z18gpu_shortest_path2PiPfS0_S_i)
        /*0038*/ 	.word	0x00000012


	//----- nvinfo : EIATTR_FRAME_SIZE
	.align		4
.L_9:
        /*003c*/ 	.byte	0x04, 0x11
        /*003e*/ 	.short	(.L_11 - .L_10)
	.align		4
.L_10:
        /*0040*/ 	.word	index@(_Z18gpu_shortest_path2PiPfS0_S_i)
        /*0044*/ 	.word	0x00000000


	//----- nvinfo : EIATTR_MIN_STACK_SIZE
	.align		4
.L_11:
        /*0048*/ 	.byte	0x04, 0x12
        /*004a*/ 	.short	(.L_13 - .L_12)
	.align		4
.L_12:
        /*004c*/ 	.word	index@(_Z18gpu_shortest_path2PiPfS0_S_i)
        /*0050*/ 	.word	0x00000000


	//----- nvinfo : EIATTR_MIN_STACK_SIZE
	.align		4
.L_13:
        /*0054*/ 	.byte	0x04, 0x12
        /*0056*/ 	.short	(.L_15 - .L_14)
	.align		4
.L_14:
        /*0058*/ 	.word	index@(_Z17gpu_shortest_pathPiS_PfS_S0_S0_ii)
        /*005c*/ 	.word	0x00000000


	//----- nvinfo : EIATTR_MIN_STACK_SIZE
	.align		4
.L_15:
        /*0060*/ 	.byte	0x04, 0x12
        /*0062*/ 	.short	(.L_17 - .L_16)
	.align		4
.L_16:
        /*0064*/ 	.word	index@(_Z16gpu_init_buffersmPiPfS0_i)
        /*0068*/ 	.word	0x00000000
.L_17:


//--------------------- .nv.compat                --------------------------
	.section	.nv.compat,"",@"SHT_CUDA_COMPAT_INFO"
	.align	4
        /*0000*/ 	.byte	0x02, 0x09, 0x00, 0x00, 0x02, 0x02, 0x01, 0x00, 0x02, 0x05, 0x05, 0x00, 0x03, 0x07, 0x01, 0x01
        /*0010*/ 	.byte	0x02, 0x03, 0x00, 0x00, 0x02, 0x06, 0x01, 0x00, 0x04, 0x0b, 0x08, 0x00, 0x09, 0x00, 0x00, 0x00
        /*0020*/ 	.byte	0x00, 0x00, 0x00, 0x00


//--------------------- .nv.info._Z18gpu_shortest_path2PiPfS0_S_i --------------------------
	.section	.nv.info._Z18gpu_shortest_path2PiPfS0_S_i,"",@"SHT_CUDA_INFO"
	.sectionflags	@""
	.align	4


	//----- nvinfo : EIATTR_CUDA_API_VERSION
	.align		4
        /*0000*/ 	.byte	0x04, 0x37
        /*0002*/ 	.short	(.L_19 - .L_18)
.L_18:
        /*0004*/ 	.word	0x00000082


	//----- nvinfo : EIATTR_KPARAM_INFO
	.align		4
.L_19:
        /*0008*/ 	.byte	0x04, 0x17
        /*000a*/ 	.short	(.L_21 - .L_20)
.L_20:
        /*000c*/ 	.word	0x00000000
        /*0010*/ 	.short	0x0004
        /*0012*/ 	.short	0x0020
        /*0014*/ 	.byte	0x00, 0xf0, 0x11, 0x00


	//----- nvinfo : EIATTR_KPARAM_INFO
	.align		4
.L_21:
        /*0018*/ 	.byte	0x04, 0x17
        /*001a*/ 	.short	(.L_23 - .L_22)
.L_22:
        /*001c*/ 	.word	0x00000000
        /*0020*/ 	.short	0x0003
        /*0022*/ 	.short	0x0018
        /*0024*/ 	.byte	0x00, 0xf5, 0x21, 0x00


	//----- nvinfo : EIATTR_KPARAM_INFO
	.align		4
.L_23:
        /*0028*/ 	.byte	0x04, 0x17
        /*002a*/ 	.short	(.L_25 - .L_24)
.L_24:
        /*002c*/ 	.word	0x00000000
        /*0030*/ 	.short	0x0002
        /*0032*/ 	.short	0x0010
        /*0034*/ 	.byte	0x00, 0xf5, 0x21, 0x00


	//----- nvinfo : EIATTR_KPARAM_INFO
	.align		4
.L_25:
        /*0038*/ 	.byte	0x04, 0x17
        /*003a*/ 	.short	(.L_27 - .L_26)
.L_26:
        /*003c*/ 	.word	0x00000000
        /*0040*/ 	.short	0x0001
        /*0042*/ 	.short	0x0008
        /*0044*/ 	.byte	0x00, 0xf5, 0x21, 0x00


	//----- nvinfo : EIATTR_KPARAM_INFO
	.align		4
.L_27:
        /*0048*/ 	.byte	0x04, 0x17
        /*004a*/ 	.short	(.L_29 - .L_28)
.L_28:
        /*004c*/ 	.word	0x00000000
        /*0050*/ 	.short	0x0000
        /*0052*/ 	.short	0x0000
        /*0054*/ 	.byte	0x00, 0xf5, 0x21, 0x00


	//----- nvinfo : EIATTR_SPARSE_MMA_MASK
	.align		4
.L_29:
        /*0058*/ 	.byte	0x03, 0x50
        /*005a*/ 	.short	0x0000


	//----- nvinfo : EIATTR_MAXREG_COUNT
	.align		4
        /*005c*/ 	.byte	0x03, 0x1b
        /*005e*/ 	.short	0x00ff


	//----- nvinfo : EIATTR_MERCURY_ISA_VERSION
	.align		4
        /*0060*/ 	.byte	0x03, 0x5f
        /*0062*/ 	.short	0x0101


	//----- nvinfo : EIATTR_VRC_CTA_INIT_COUNT
	.align		4
        /*0064*/ 	.byte	0x02, 0x4a
	.zero		1
	.zero		1


	//----- nvinfo : EIATTR_EXIT_INSTR_OFFSETS
	.align		4
        /*0068*/ 	.byte	0x04, 0x1c
        /*006a*/ 	.short	(.L_31 - .L_30)


	//   ....[0]....
.L_30:
        /*006c*/ 	.word	0x00000070


	//   ....[1]....
        /*0070*/ 	.word	0x000001e0


	//----- nvinfo : EIATTR_CRS_STACK_SIZE
	.align		4
.L_31:
        /*0074*/ 	.byte	0x04, 0x1e
        /*0076*/ 	.short	(.L_33 - .L_32)
.L_32:
        /*0078*/ 	.word	0x00000000


	//----- nvinfo : EIATTR_CBANK_PARAM_SIZE
	.align		4
.L_33:
        /*007c*/ 	.byte	0x03, 0x19
        /*007e*/ 	.short	0x0024


	//----- nvinfo : EIATTR_PARAM_CBANK
	.align		4
        /*0080*/ 	.byte	0x04, 0x0a
        /*0082*/ 	.short	(.L_35 - .L_34)
	.align		4
.L_34:
        /*0084*/ 	.word	index@(.nv.constant0._Z18gpu_shortest_path2PiPfS0_S_i)
        /*0088*/ 	.short	0x0380
        /*008a*/ 	.short	0x0024


	//----- nvinfo : EIATTR_SW_WAR
	.align		4
.L_35:
        /*008c*/ 	.byte	0x04, 0x36
        /*008e*/ 	.short	(.L_37 - .L_36)
.L_36:
        /*0090*/ 	.word	0x00000008
.L_37:


//--------------------- .nv.info._Z17gpu_shortest_pathPiS_PfS_S0_S0_ii --------------------------
	.section	.nv.info._Z17gpu_shortest_pathPiS_PfS_S0_S0_ii,"",@"SHT_CUDA_INFO"
	.sectionflags	@""
	.align	4


	//----- nvinfo : EIATTR_CUDA_API_VERSION
	.align		4
        /*0000*/ 	.byte	0x04, 0x37
        /*0002*/ 	.short	(.L_39 - .L_38)
.L_38:
        /*0004*/ 	.word	0x00000082


	//----- nvinfo : EIATTR_KPARAM_INFO
	.align		4
.L_39:
        /*0008*/ 	.byte	0x04, 0x17
        /*000a*/ 	.short	(.L_41 - .L_40)
.L_40:
        /*000c*/ 	.word	0x00000000
        /*0010*/ 	.short	0x0007
        /*0012*/ 	.short	0x0034
        /*0014*/ 	.byte	0x00, 0xf0, 0x11, 0x00


	//----- nvinfo : EIATTR_KPARAM_INFO
	.align		4
.L_41:
        /*0018*/ 	.byte	0x04, 0x17
        /*001a*/ 	.short	(.L_43 - .L_42)
.L_42:
        /*001c*/ 	.word	0x00000000
        /*0020*/ 	.short	0x0006
        /*0022*/ 	.short	0x0030
        /*0024*/ 	.byte	0x00, 0xf0, 0x11, 0x00


	//----- nvinfo : EIATTR_KPARAM_INFO
	.align		4
.L_43:
        /*0028*/ 	.byte	0x04, 0x17
        /*002a*/ 	.short	(.L_45 - .L_44)
.L_44:
        /*002c*/ 	.word	0x00000000
        /*0030*/ 	.short	0x0005
        /*0032*/ 	.short	0x0028
        /*0034*/ 	.byte	0x00, 0xf5, 0x21, 0x00


	//----- nvinfo : EIATTR_KPARAM_INFO
	.align		4
.L_45:
        /*0038*/ 	.byte	0x04, 0x17
        /*003a*/ 	.short	(.L_47 - .L_46)
.L_46:
        /*003c*/ 	.word	0x00000000
        /*0040*/ 	.short	0x0004
        /*0042*/ 	.short	0x0020
        /*0044*/ 	.byte	0x00, 0xf5, 0x21, 0x00


	//----- nvinfo : EIATTR_KPARAM_INFO
	.align		4
.L_47:
        /*0048*/ 	.byte	0x04, 0x17
        /*004a*/ 	.short	(.L_49 - .L_48)
.L_48:
        /*004c*/ 	.word	0x00000000
        /*0050*/ 	.short	0x0003
        /*0052*/ 	.short	0x0018
        /*0054*/ 	.byte	0x00, 0xf5, 0x21, 0x00


	//----- nvinfo : EIATTR_KPARAM_INFO
	.align		4
.L_49:
        /*0058*/ 	.byte	0x04, 0x17
        /*005a*/ 	.short	(.L_51 - .L_50)
.L_50:
        /*005c*/ 	.word	0x00000000
        /*0060*/ 	.short	0x0002
        /*0062*/ 	.short	0x0010
        /*0064*/ 	.byte	0x00, 0xf5, 0x21, 0x00


	//----- nvinfo : EIATTR_KPARAM_INFO
	.align		4
.L_51:
        /*0068*/ 	.byte	0x04, 0x17
        /*006a*/ 	.short	(.L_53 - .L_52)
.L_52:
        /*006c*/ 	.word	0x00000000
        /*0070*/ 	.short	0x0001
        /*0072*/ 	.short	0x0008
        /*0074*/ 	.byte	0x00, 0xf5, 0x21, 0x00


	//----- nvinfo : EIATTR_KPARAM_INFO
	.align		4
.L_53:
        /*0078*/ 	.byte	0x04, 0x17
        /*007a*/ 	.short	(.L_55 - .L_54)
.L_54:
        /*007c*/ 	.word	0x00000000
        /*0080*/ 	.short	0x0000
        /*0082*/ 	.short	0x0000
        /*0084*/ 	.byte	0x00, 0xf5, 0x21, 0x00


	//----- nvinfo : EIATTR_SPARSE_MMA_MASK
	.align		4
.L_55:
        /*0088*/ 	.byte	0x03, 0x50
        /*008a*/ 	.short	0x0000


	//----- nvinfo : EIATTR_MAXREG_COUNT
	.align		4
        /*008c*/ 	.byte	0x03, 0x1b
        /*008e*/ 	.short	0x00ff


	//----- nvinfo : EIATTR_MERCURY_ISA_VERSION
	.align		4
        /*0090*/ 	.byte	0x03, 0x5f
        /*0092*/ 	.short	0x0101


	//----- nvinfo : EIATTR_VRC_CTA_INIT_COUNT
	.align		4
        /*0094*/ 	.byte	0x02, 0x4a
	.zero		1
	.zero		1


	//----- nvinfo : EIATTR_EXIT_INSTR_OFFSETS
	.align		4
        /*0098*/ 	.byte	0x04, 0x1c
        /*009a*/ 	.short	(.L_57 - .L_56)


	//   ....[0]....
.L_56:
        /*009c*/ 	.word	0x00000070


	//   ....[1]....
        /*00a0*/ 	.word	0x00000140


	//   ....[2]....
        /*00a4*/ 	.word	0x00000180


	//   ....[3]....
        /*00a8*/ 	.word	0x00000340


	//   ....[4]....
        /*00ac*/ 	.word	0x00000670


	//----- nvinfo : EIATTR_CRS_STACK_SIZE
	.align		4
.L_57:
        /*00b0*/ 	.byte	0x04, 0x1e
        /*00b2*/ 	.short	(.L_59 - .L_58)
.L_58:
        /*00b4*/ 	.word	0x00000000


	//----- nvinfo : EIATTR_CBANK_PARAM_SIZE
	.align		4
.L_59:
        /*00b8*/ 	.byte	0x03, 0x19
        /*00ba*/ 	.short	0x0038


	//----- nvinfo : EIATTR_PARAM_CBANK
	.align		4
        /*00bc*/ 	.byte	0x04, 0x0a
        /*00be*/ 	.short	(.L_61 - .L_60)
	.align		4
.L_60:
        /*00c0*/ 	.word	index@(.nv.constant0._Z17gpu_shortest_pathPiS_PfS_S0_S0_ii)
        /*00c4*/ 	.short	0x0380
        /*00c6*/ 	.short	0x0038


	//----- nvinfo : EIATTR_SW_WAR
	.align		4
.L_61:
        /*00c8*/ 	.byte	0x04, 0x36
        /*00ca*/ 	.short	(.L_63 - .L_62)
.L_62:
        /*00cc*/ 	.word	0x00000008
.L_63:


//--------------------- .nv.info._Z16gpu_init_buffersmPiPfS0_i --------------------------
	.section	.nv.info._Z16gpu_init_buffersmPiPfS0_i,"",@"SHT_CUDA_INFO"
	.sectionflags	@""
	.align	4


	//----- nvinfo : EIATTR_CUDA_API_VERSION
	.align		4
        /*0000*/ 	.byte	0x04, 0x37
        /*0002*/ 	.short	(.L_65 - .L_64)
.L_64:
        /*0004*/ 	.word	0x00000082


	//----- nvinfo : EIATTR_KPARAM_INFO
	.align		4
.L_65:
        /*0008*/ 	.byte	0x04, 0x17
        /*000a*/ 	.short	(.L_67 - .L_66)
.L_66:
        /*000c*/ 	.word	0x00000000
        /*0010*/ 	.short	0x0004
        /*0012*/ 	.short	0x0020
        /*0014*/ 	.byte	0x00, 0xf0, 0x11, 0x00


	//----- nvinfo : EIATTR_KPARAM_INFO
	.align		4
.L_67:
        /*0018*/ 	.byte	0x04, 0x17
        /*001a*/ 	.short	(.L_69 - .L_68)
.L_68:
        /*001c*/ 	.word	0x00000000
        /*0020*/ 	.short	0x0003
        /*0022*/ 	.short	0x0018
        /*0024*/ 	.byte	0x00, 0xf5, 0x21, 0x00


	//----- nvinfo : EIATTR_KPARAM_INFO
	.align		4
.L_69:
        /*0028*/ 	.byte	0x04, 0x17
        /*002a*/ 	.short	(.L_71 - .L_70)
.L_70:
        /*002c*/ 	.word	0x00000000
        /*0030*/ 	.short	0x0002
        /*0032*/ 	.short	0x0010
        /*0034*/ 	.byte	0x00, 0xf5, 0x21, 0x00


	//----- nvinfo : EIATTR_KPARAM_INFO
	.align		4
.L_71:
        /*0038*/ 	.byte	0x04, 0x17
        /*003a*/ 	.short	(.L_73 - .L_72)
.L_72:
        /*003c*/ 	.word	0x00000000
        /*0040*/ 	.short	0x0001
        /*0042*/ 	.short	0x0008
        /*0044*/ 	.byte	0x00, 0xf5, 0x21, 0x00


	//----- nvinfo : EIATTR_KPARAM_INFO
	.align		4
.L_73:
        /*0048*/ 	.byte	0x04, 0x17
        /*004a*/ 	.short	(.L_75 - .L_74)
.L_74:
        /*004c*/ 	.word	0x00000000
        /*0050*/ 	.short	0x0000
        /*0052*/ 	.short	0x0000
        /*0054*/ 	.byte	0x00, 0xf0, 0x21, 0x00


	//----- nvinfo : EIATTR_SPARSE_MMA_MASK
	.align		4
.L_75:
        /*0058*/ 	.byte	0x03, 0x50
        /*005a*/ 	.short	0x0000


	//----- nvinfo : EIATTR_MAXREG_COUNT
	.align		4
        /*005c*/ 	.byte	0x03, 0x1b
        /*005e*/ 	.short	0x00ff


	//----- nvinfo : EIATTR_MERCURY_ISA_VERSION
	.align		4
        /*0060*/ 	.byte	0x03, 0x5f
        /*0062*/ 	.short	0x0101


	//----- nvinfo : EIATTR_VRC_CTA_INIT_COUNT
	.align		4
        /*0064*/ 	.byte	0x02, 0x4a
	.zero		1
	.zero		1


	//----- nvinfo : EIATTR_EXIT_INSTR_OFFSETS
	.align		4
        /*0068*/ 	.byte	0x04, 0x1c
        /*006a*/ 	.short	(.L_77 - .L_76)


	//   ....[0]....
.L_76:
        /*006c*/ 	.word	0x00000180


	//   ....[1]....
        /*0070*/ 	.word	0x000002d0


	//----- nvinfo : EIATTR_CRS_STACK_SIZE
	.align		4
.L_77:
        /*0074*/ 	.byte	0x04, 0x1e
        /*0076*/ 	.short	(.L_79 - .L_78)
.L_78:
        /*0078*/ 	.word	0x00000000


	//----- nvinfo : EIATTR_CBANK_PARAM_SIZE
	.align		4
.L_79:
        /*007c*/ 	.byte	0x03, 0x19
        /*007e*/ 	.short	0x0024


	//----- nvinfo : EIATTR_PARAM_CBANK
	.align		4
        /*0080*/ 	.byte	0x04, 0x0a
        /*0082*/ 	.short	(.L_81 - .L_80)
	.align		4
.L_80:
        /*0084*/ 	.word	index@(.nv.constant0._Z16gpu_init_buffersmPiPfS0_i)
        /*0088*/ 	.short	0x0380
        /*008a*/ 	.short	0x0024


	//----- nvinfo : EIATTR_SW_WAR
	.align		4
.L_81:
        /*008c*/ 	.byte	0x04, 0x36
        /*008e*/ 	.short	(.L_83 - .L_82)
.L_82:
        /*0090*/ 	.word	0x00000008
.L_83:


//--------------------- .nv.callgraph             --------------------------
	.section	.nv.callgraph,"",@"SHT_CUDA_CALLGRAPH"
	.align	4
	.sectionentsize	8
	.align		4
        /*0000*/ 	.word	0x00000000
	.align		4
        /*0004*/ 	.word	0xffffffff
	.align		4
        /*0008*/ 	.word	0x00000000
	.align		4
        /*000c*/ 	.word	0xfffffffe
	.align		4
        /*0010*/ 	.word	0x00000000
	.align		4
        /*0014*/ 	.word	0xfffffffd
	.align		4
        /*0018*/ 	.word	0x00000000
	.align		4
        /*001c*/ 	.word	0xfffffffc


//--------------------- .text._Z18gpu_shortest_path2PiPfS0_S_i --------------------------
	.section	.text._Z18gpu_shortest_path2PiPfS0_S_i,"ax",@progbits
	.align	128
        .global         _Z18gpu_shortest_path2PiPfS0_S_i
        .type           _Z18gpu_shortest_path2PiPfS0_S_i,@function
        .size           _Z18gpu_shortest_path2PiPfS0_S_i,(.L_x_11 - _Z18gpu_shortest_path2PiPfS0_S_i)
        .other          _Z18gpu_shortest_path2PiPfS0_S_i,@"STO_CUDA_ENTRY STV_DEFAULT"
_Z18gpu_shortest_path2PiPfS0_S_i:
.text._Z18gpu_shortest_path2PiPfS0_S_i:
[----:B------:R-:W-:Y:S01]  /*0000*/  LDC R1, c[0x0][0x37c] ;  /* 0x0000df00ff017b82 */ /* 0x000fe20000000800 */
[----:B------:R-:W0:Y:S07]  /*0010*/  S2R R11, SR_TID.X ;  /* 0x00000000000b7919 */ /* 0x000e2e0000002100 */
[----:B------:R-:W0:Y:S01]  /*0020*/  S2UR UR4, SR_CTAID.X ;  /* 0x00000000000479c3 */ /* 0x000e220000002500 */
[----:B------:R-:W1:Y:S07]  /*0030*/  LDCU UR5, c[0x0][0x3a0] ;  /* 0x00007400ff0577ac */ /* 0x000e6e0008000800 */
[----:B------:R-:W0:Y:S02]  /*0040*/  LDC R0, c[0x0][0x360] ;  /* 0x0000d800ff007b82 */ /* 0x000e240000000800 */
[----:B0-----:R-:W-:-:S05]  /*0050*/  IMAD R11, R0, UR4, R11 ;  /* 0x00000004000b7c24 */ /* 0x001fca000f8e020b */
[----:B-1----:R-:W-:-:S13]  /*0060*/  ISETP.GE.U32.AND P0, PT, R11, UR5, PT ;  /* 0x000000050b007c0c */ /* 0x002fda000bf06070 */
[----:B------:R-:W-:Y:S05]  /*0070*/  @P0 EXIT ;  /* 0x000000000000094d */ /* 0x000fea0003800000 */
[----:B------:R-:W0:Y:S01]  /*0080*/  LDC.64 R2, c[0x0][0x388] ;  /* 0x0000e200ff027b82 */ /* 0x000e220000000a00 */
[----:B------:R-:W1:Y:S07]  /*0090*/  LDCU.64 UR4, c[0x0][0x358] ;  /* 0x00006b00ff0477ac */ /* 0x000e6e0008000a00 */
[----:B------:R-:W2:Y:S01]  /*00a0*/  LDC.64 R4, c[0x0][0x390] ;  /* 0x0000e400ff047b82 */ /* 0x000ea20000000a00 */
[----:B0-----:R-:W-:-:S05]  /*00b0*/  IMAD.WIDE.U32 R2, R11, 0x4, R2 ;  /* 0x000000040b027825 */ /* 0x001fca00078e0002 */
[----:B-1----:R-:W3:Y:S01]  /*00c0*/  LDG.E R0, desc[UR4][R2.64] ;  /* 0x0000000402007981 */ /* 0x002ee2000c1e1900 */
[----:B--2---:R-:W-:-:S05]  /*00d0*/  IMAD.WIDE.U32 R4, R11, 0x4, R4 ;  /* 0x000000040b047825 */ /* 0x004fca00078e0004 */
[----:B------:R-:W3:Y:S01]  /*00e0*/  LDG.E R13, desc[UR4][R4.64] ;  /* 0x00000004040d7981 */ /* 0x000ee2000c1e1900 */
[----:B------:R-:W-:Y:S01]  /*00f0*/  BSSY.RECONVERGENT B0, `(.L_x_0) ;  /* 0x000000d000007945 */ /* 0x000fe20003800200 */
[----:B---3--:R-:W-:-:S13]  /*0100*/  FSETP.GT.AND P0, PT, R0, R13, PT ;  /* 0x0000000d0000720b */ /* 0x008fda0003f04000 */
[----:B------:R-:W-:Y:S05]  /*0110*/  @!P0 BRA `(.L_x_1) ;  /* 0x0000000000288947 */ /* 0x000fea0003800000 */
[----:B------:R-:W0:Y:S01]  /*0120*/  LDC.64 R6, c[0x0][0x380] ;  /* 0x0000e000ff067b82 */ /* 0x000e220000000a00 */
[----:B------:R-:W-:Y:S01]  /*0130*/  HFMA2 R15, -RZ, RZ, 0, 5.9604644775390625e-08 ;  /* 0x00000001ff0f7431 */ /* 0x000fe200000001ff */
[----:B------:R1:W-:Y:S06]  /*0140*/  STG.E desc[UR4][R2.64], R13 ;  /* 0x0000000d02007986 */ /* 0x0003ec000c101904 */
[----:B------:R-:W2:Y:S01]  /*0150*/  LDC.64 R8, c[0x0][0x398] ;  /* 0x0000e600ff087b82 */ /* 0x000ea20000000a00 */
[----:B0-----:R-:W-:-:S05]  /*0160*/  IMAD.WIDE.U32 R6, R11, 0x4, R6 ;  /* 0x000000040b067825 */ /* 0x001fca00078e0006 */
[----:B------:R1:W-:Y:S04]  /*0170*/  STG.E desc[UR4][R6.64], R15 ;  /* 0x0000000f06007986 */ /* 0x0003e8000c101904 */
[----:B--2---:R-:W2:Y:S02]  /*0180*/  LDG.E R0, desc[UR4][R8.64] ;  /* 0x0000000408007981 */ /* 0x004ea4000c1e1900 */
[----:B--2---:R-:W-:-:S05]  /*0190*/  IADD3 R11, PT, PT, R0, 0x1, RZ ;  /* 0x00000001000b7810 */ /* 0x004fca0007ffe0ff */
[----:B------:R1:W-:Y:S04]  /*01a0*/  STG.E desc[UR4][R8.64], R11 ;  /* 0x0000000b08007986 */ /* 0x0003e8000c101904 */
[----:B------:R1:W5:Y:S02]  /*01b0*/  LDG.E R0, desc[UR4][R2.64] ;  /* 0x0000000402007981 */ /* 0x000364000c1e1900 */
.L_x_1:
[----:B------:R-:W-:Y:S05]  /*01c0*/  BSYNC.RECONVERGENT B0 ;  /* 0x0000000000007941 */ /* 0x000fea0003800200 */
.L_x_0:
[----:B-----5:R-:W-:Y:S01]  /*01d0*/  STG.E desc[UR4][R4.64], R0 ;  /* 0x0000000004007986 */ /* 0x020fe2000c101904 */
[----:B------:R-:W-:Y:S05]  /*01e0*/  EXIT ;  /* 0x000000000000794d */ /* 0x000fea0003800000 */
.L_x_2:
[----:B------:R-:W-:-:S00]  /*01f0*/  BRA `(.L_x_2) ;  /* 0xfffffffc00fc7947 */ /* 0x000fc0000383ffff */
[----:B------:R-:W-:-:S00]  /*0200*/  NOP ;  /* 0x0000000000007918 */ /* 0x000fc00000000000 */
[----:B------:R-:W-:-:S00]  /*0210*/  NOP ;  /* 0x0000000000007918 */ /* 0x000fc00000000000 */
[----:B------:R-:W-:-:S00]  /*0220*/  NOP ;  /* 0x0000000000007918 */ /* 0x000fc00000000000 */
[----:B------:R-:W-:-:S00]  /*0230*/  NOP ;  /* 0x0000000000007918 */ /* 0x000fc00000000000 */
[----:B------:R-:W-:-:S00]  /*0240*/  NOP ;  /* 0x0000000000007918 */ /* 0x000fc00000000000 */
[----:B------:R-:W-:-:S00]  /*0250*/  NOP ;  /* 0x0000000000007918 */ /* 0x000fc00000000000 */
[----:B------:R-:W-:-:S00]  /*0260*/  NOP ;  /* 0x0000000000007918 */ /* 0x000fc00000000000 */
[----:B------:R-:W-:-:S00]  /*0270*/  NOP ;  /* 0x0000000000007918 */ /* 0x000fc00000000000 */
.L_x_11:


//--------------------- .text._Z17gpu_shortest_pathPiS_PfS_S0_S0_ii --------------------------
	.section	.text._Z17gpu_shortest_pathPiS_PfS_S0_S0_ii,"ax",@progbits
	.align	128
        .global         _Z17gpu_shortest_pathPiS_PfS_S0_S0_ii
        .type           _Z17gpu_shortest_pathPiS_PfS_S0_S0_ii,@function
        .size           _Z17gpu_shortest_pathPiS_PfS_S0_S0_ii,(.L_x_12 - _Z17gpu_shortest_pathPiS_PfS_S0_S0_ii)
        .other          _Z17gpu_shortest_pathPiS_PfS_S0_S0_ii,@"STO_CUDA_ENTRY STV_DEFAULT"
_Z17gpu_shortest_pathPiS_PfS_S0_S0_ii:
.text._Z17gpu_shortest_pathPiS_PfS_S0_S0_ii:
        /* <DEDUP_REMOVED lines=11> */
[----:B------:R-:W3:Y:S01]  /*00b0*/  LDCU UR4, c[0x0][0x3b4] ;  /* 0x00007680ff0477ac */ /* 0x000ee20008000800 */
[C---:B------:R-:W-:Y:S01]  /*00c0*/  IADD3 R0, PT, PT, R9.reuse, 0x1, RZ ;  /* 0x0000000109007810 */ /* 0x040fe20007ffe0ff */
[----:B0-----:R-:W-:-:S05]  /*00d0*/  IMAD.WIDE.U32 R6, R9, 0x4, R6 ;  /* 0x0000000409067825 */ /* 0x001fca00078e0006 */
[----:B-1----:R-:W4:Y:S01]  /*00e0*/  LDG.E R4, desc[UR8][R6.64] ;  /* 0x0000000806047981 */ /* 0x002f22000c1e1900 */
[----:B------:R-:W-:Y:S02]  /*00f0*/  ISETP.GE.U32.AND P0, PT, R0, UR5, PT ;  /* 0x0000000500007c0c */ /* 0x000fe4000bf06070 */
[----:B---3--:R-:W-:Y:S01]  /*0100*/  MOV R5, UR4 ;  /* 0x0000000400057c02 */ /* 0x008fe20008000f00 */
[----:B--2---:R-:W-:-:S10]  /*0110*/  IMAD.WIDE.U32 R2, R9, 0x4, R2 ;  /* 0x0000000409027825 */ /* 0x004fd400078e0002 */
[----:B------:R0:W5:Y:S01]  /*0120*/  @!P0 LDG.E R5, desc[UR8][R2.64+0x4] ;  /* 0x0000040802058981 */ /* 0x000162000c1e1900 */
[----:B----4-:R-:W-:-:S13]  /*0130*/  ISETP.NE.AND P1, PT, R4, RZ, PT ;  /* 0x000000ff0400720c */ /* 0x010fda0003f25270 */
[----:B0-----:R-:W-:Y:S05]  /*0140*/  @!P1 EXIT ;  /* 0x000000000000994d */ /* 0x001fea0003800000 */
[----:B------:R0:W-:Y:S04]  /*0150*/  STG.E desc[UR8][R6.64], RZ ;  /* 0x000000ff06007986 */ /* 0x0001e8000c101908 */
[----:B------:R-:W2:Y:S02]  /*0160*/  LDG.E R0, desc[UR8][R2.64] ;  /* 0x0000000802007981 */ /* 0x000ea4000c1e1900 */
[----:B--2--5:R-:W-:-:S13]  /*0170*/  ISETP.GE.AND P0, PT, R0, R5, PT ;  /* 0x000000050000720c */ /* 0x024fda0003f06270 */
[----:B0-----:R-:W-:Y:S05]  /*0180*/  @P0 EXIT ;  /* 0x000000000000094d */ /* 0x001fea0003800000 */
[----:B------:R-:W0:Y:S01]  /*0190*/  LDC.64 R2, c[0x0][0x3a0] ;  /* 0x0000e800ff027b82 */ /* 0x000e220000000a00 */
[----:B------:R-:W-:Y:S01]  /*01a0*/  IMAD.IADD R4, R5, 0x1, -R0 ;  /* 0x0000000105047824 */ /* 0x000fe200078e0a00 */
[----:B------:R-:W-:Y:S01]  /*01b0*/  IADD3 R6, PT, PT, R0, -R5, RZ ;  /* 0x8000000500067210 */ /* 0x000fe20007ffe0ff */
[----:B------:R-:W-:Y:S03]  /*01c0*/  BSSY.RECONVERGENT B0, `(.L_x_3) ;  /* 0x0000017000007945 */ /* 0x000fe60003800200 */
[----:B------:R-:W-:Y:S02]  /*01d0*/  LOP3.LUT P1, R4, R4, 0x3, RZ, 0xc0, !PT ;  /* 0x0000000304047812 */ /* 0x000fe4000782c0ff */
[----:B------:R-:W-:Y:S01]  /*01e0*/  ISETP.GT.U32.AND P0, PT, R6, -0x4, PT ;  /* 0xfffffffc0600780c */ /* 0x000fe20003f04070 */
[----:B0-----:R-:W-:-:S10]  /*01f0*/  IMAD.WIDE.U32 R2, R9, 0x4, R2 ;  /* 0x0000000409027825 */ /* 0x001fd400078e0002 */
[----:B------:R-:W-:Y:S05]  /*0200*/  @!P1 BRA `(.L_x_4) ;  /* 0x0000000000489947 */ /* 0x000fea0003800000 */
[----:B------:R-:W-:-:S07]  /*0210*/  IADD3 R4, PT, PT, -R4, RZ, RZ ;  /* 0x000000ff04047210 */ /* 0x000fce0007ffe1ff */
.L_x_5:
[----:B------:R-:W0:Y:S01]  /*0220*/  LDC.64 R8, c[0x0][0x388] ;  /* 0x0000e200ff087b82 */ /* 0x000e220000000a00 */
[----:B------:R-:W2:Y:S07]  /*0230*/  LDG.E R13, desc[UR8][R2.64] ;  /* 0x00000008020d7981 */ /* 0x000eae000c1e1900 */
[----:B------:R-:W1:Y:S08]  /*0240*/  LDC.64 R6, c[0x0][0x390] ;  /* 0x0000e400ff067b82 */ /* 0x000e700000000a00 */
[----:B------:R-:W3:Y:S01]  /*0250*/  LDC.64 R10, c[0x0][0x3a8] ;  /* 0x0000ea00ff0a7b82 */ /* 0x000ee20000000a00 */
[----:B0-----:R-:W-:-:S06]  /*0260*/  IMAD.WIDE R8, R0, 0x4, R8 ;  /* 0x0000000400087825 */ /* 0x001fcc00078e0208 */
[----:B------:R-:W3:Y:S01]  /*0270*/  LDG.E R9, desc[UR8][R8.64] ;  /* 0x0000000808097981 */ /* 0x000ee2000c1e1900 */
[----:B-1----:R-:W-:-:S06]  /*0280*/  IMAD.WIDE R6, R0, 0x4, R6 ;  /* 0x0000000400067825 */ /* 0x002fcc00078e0206 */
[----:B------:R-:W2:Y:S01]  /*0290*/  LDG.E R6, desc[UR8][R6.64] ;  /* 0x0000000806067981 */ /* 0x000ea2000c1e1900 */
[----:B---3--:R-:W-:-:S05]  /*02a0*/  IMAD.WIDE R10, R9, 0x4, R10 ;  /* 0x00000004090a7825 */ /* 0x008fca00078e020a */
[----:B------:R-:W3:Y:S01]  /*02b0*/  LDG.E R12, desc[UR8][R10.64] ;  /* 0x000000080a0c7981 */ /* 0x000ee2000c1e1900 */
[----:B--2---:R-:W-:Y:S01]  /*02c0*/  FADD R13, R13, R6 ;  /* 0x000000060d0d7221 */ /* 0x004fe20000000000 */
[----:B------:R-:W-:Y:S01]  /*02d0*/  VIADD R4, R4, 0x1 ;  /* 0x0000000104047836 */ /* 0x000fe20000000000 */
[----:B------:R-:W-:-:S03]  /*02e0*/  IADD3 R0, PT, PT, R0, 0x1, RZ ;  /* 0x0000000100007810 */ /* 0x000fc60007ffe0ff */
[----:B---3--:R-:W-:-:S13]  /*02f0*/  FSETP.GT.AND P1, PT, R12, R13, PT ;  /* 0x0000000d0c00720b */ /* 0x008fda0003f24000 */
[----:B------:R0:W-:Y:S01]  /*0300*/  @P1 STG.E desc[UR8][R10.64], R13 ;  /* 0x0000000d0a001986 */ /* 0x0001e2000c101908 */
[----:B------:R-:W-:-:S13]  /*0310*/  ISETP.NE.AND P1, PT, R4, RZ, PT ;  /* 0x000000ff0400720c */ /* 0x000fda0003f25270 */
[----:B0-----:R-:W-:Y:S05]  /*0320*/  @P1 BRA `(.L_x_5) ;  /* 0xfffffffc00bc1947 */ /* 0x001fea000383ffff */
.L_x_4:
[----:B------:R-:W-:Y:S05]  /*0330*/  BSYNC.RECONVERGENT B0 ;  /* 0x0000000000007941 */ /* 0x000fea0003800200 */
.L_x_3:
[----:B------:R-:W-:Y:S05]  /*0340*/  @P0 EXIT ;  /* 0x000000000000094d */ /* 0x000fea0003800000 */
[----:B------:R-:W0:Y:S01]  /*0350*/  LDCU.64 UR6, c[0x0][0x388] ;  /* 0x00007100ff0677ac */ /* 0x000e220008000a00 */
[----:B------:R-:W-:Y:S01]  /*0360*/  IADD3 R10, PT, PT, R0, -R5, RZ ;  /* 0x80000005000a7210 */ /* 0x000fe20007ffe0ff */
[----:B------:R-:W1:Y:S01]  /*0370*/  LDCU.64 UR4, c[0x0][0x390] ;  /* 0x00007200ff0477ac */ /* 0x000e620008000a00 */
[----:B0-----:R-:W-:Y:S02]  /*0380*/  UIADD3 UR6, UP0, UPT, UR6, 0x8, URZ ;  /* 0x0000000806067890 */ /* 0x001fe4000ff1e0ff */
[----:B-1----:R-:W-:Y:S02]  /*0390*/  UIADD3 UR4, UP1, UPT, UR4, 0x8, URZ ;  /* 0x0000000804047890 */ /* 0x002fe4000ff3e0ff */
[----:B------:R-:W-:Y:S02]  /*03a0*/  UIADD3.X UR7, UPT, UPT, URZ, UR7, URZ, UP0, !UPT ;  /* 0x00000007ff077290 */ /* 0x000fe400087fe4ff */
[----:B------:R-:W-:-:S12]  /*03b0*/  UIADD3.X UR5, UPT, UPT, URZ, UR5, URZ, UP1, !UPT ;  /* 0x00000005ff057290 */ /* 0x000fd80008ffe4ff */
.L_x_6:
[----:B------:R-:W-:Y:S01]  /*03c0*/  MOV R7, UR7 ;  /* 0x0000000700077c02 */ /* 0x000fe20008000f00 */
[----:B------:R-:W-:Y:S01]  /*03d0*/  IMAD.U32 R6, RZ, RZ, UR6 ;  /* 0x00000006ff067e24 */ /* 0x000fe2000f8e00ff */
[----:B------:R-:W0:Y:S01]  /*03e0*/  LDC.64 R4, c[0x0][0x3a8] ;  /* 0x0000ea00ff047b82 */ /* 0x000e220000000a00 */
[----:B------:R-:W-:Y:S01]  /*03f0*/  MOV R8, UR4 ;  /* 0x0000000400087c02 */ /* 0x000fe20008000f00 */
[----:B------:R-:W-:Y:S01]  /*0400*/  IMAD.U32 R9, RZ, RZ, UR5 ;  /* 0x00000005ff097e24 */ /* 0x000fe2000f8e00ff */
[----:B------:R-:W2:Y:S01]  /*0410*/  LDG.E R11, desc[UR8][R2.64] ;  /* 0x00000008020b7981 */ /* 0x000ea2000c1e1900 */
[----:B------:R-:W-:-:S05]  /*0420*/  IMAD.WIDE R6, R0, 0x4, R6 ;  /* 0x0000000400067825 */ /* 0x000fca00078e0206 */
[----:B------:R-:W0:Y:S01]  /*0430*/  LDG.E R13, desc[UR8][R6.64+-0x8] ;  /* 0xfffff808060d7981 */ /* 0x000e22000c1e1900 */
[----:B------:R-:W-:-:S05]  /*0440*/  IMAD.WIDE R8, R0, 0x4, R8 ;  /* 0x0000000400087825 */ /* 0x000fca00078e0208 */
[----:B------:R-:W2:Y:S01]  /*0450*/  LDG.E R16, desc[UR8][R8.64+-0x8] ;  /* 0xfffff80808107981 */ /* 0x000ea2000c1e1900 */
[----:B0-----:R-:W-:-:S05]  /*0460*/  IMAD.WIDE R12, R13, 0x4, R4 ;  /* 0x000000040d0c7825 */ /* 0x001fca00078e0204 */
[----:B------:R-:W3:Y:S01]  /*0470*/  LDG.E R14, desc[UR8][R12.64] ;  /* 0x000000080c0e7981 */ /* 0x000ee2000c1e1900 */
[----:B--2---:R-:W-:-:S05]  /*0480*/  FADD R19, R11, R16 ;  /* 0x000000100b137221 */ /* 0x004fca0000000000 */
[----:B---3--:R-:W-:-:S13]  /*0490*/  FSETP.GT.AND P0, PT, R14, R19, PT ;  /* 0x000000130e00720b */ /* 0x008fda0003f04000 */
[----:B------:R0:W-:Y:S04]  /*04a0*/  @P0 STG.E desc[UR8][R12.64], R19 ;  /* 0x000000130c000986 */ /* 0x0001e8000c101908 */
[----:B------:R-:W2:Y:S04]  /*04b0*/  LDG.E R15, desc[UR8][R6.64+-0x4] ;  /* 0xfffffc08060f7981 */ /* 0x000ea8000c1e1900 */
[----:B------:R-:W3:Y:S04]  /*04c0*/  @P0 LDG.E R11, desc[UR8][R2.64] ;  /* 0x00000008020b0981 */ /* 0x000ee8000c1e1900 */
[----:B------:R-:W3:Y:S01]  /*04d0*/  LDG.E R18, desc[UR8][R8.64+-0x4] ;  /* 0xfffffc0808127981 */ /* 0x000ee2000c1e1900 */
[----:B--2---:R-:W-:-:S05]  /*04e0*/  IMAD.WIDE R14, R15, 0x4, R4 ;  /* 0x000000040f0e7825 */ /* 0x004fca00078e0204 */
[----:B------:R-:W2:Y:S01]  /*04f0*/  LDG.E R16, desc[UR8][R14.64] ;  /* 0x000000080e107981 */ /* 0x000ea2000c1e1900 */
[----:B---3--:R-:W-:-:S05]  /*0500*/  FADD R21, R11, R18 ;  /* 0x000000120b157221 */ /* 0x008fca0000000000 */
[----:B--2---:R-:W-:-:S13]  /*0510*/  FSETP.GT.AND P0, PT, R16, R21, PT ;  /* 0x000000151000720b */ /* 0x004fda0003f04000 */
[----:B------:R1:W-:Y:S04]  /*0520*/  @P0 STG.E desc[UR8][R14.64], R21 ;  /* 0x000000150e000986 */ /* 0x0003e8000c101908 */
[----:B------:R-:W0:Y:S04]  /*0530*/  LDG.E R17, desc[UR8][R6.64] ;  /* 0x0000000806117981 */ /* 0x000e28000c1e1900 */
[----:B------:R-:W2:Y:S04]  /*0540*/  @P0 LDG.E R11, desc[UR8][R2.64] ;  /* 0x00000008020b0981 */ /* 0x000ea8000c1e1900 */
[----:B------:R-:W2:Y:S01]  /*0550*/  LDG.E R18, desc[UR8][R8.64] ;  /* 0x0000000808127981 */ /* 0x000ea2000c1e1900 */
[----:B0-----:R-:W-:-:S05]  /*0560*/  IMAD.WIDE R12, R17, 0x4, R4 ;  /* 0x00000004110c7825 */ /* 0x001fca00078e0204 */
[----:B------:R-:W3:Y:S01]  /*0570*/  LDG.E R16, desc[UR8][R12.64] ;  /* 0x000000080c107981 */ /* 0x000ee2000c1e1900 */
[----:B--2---:R-:W-:-:S05]  /*0580*/  FADD R19, R11, R18 ;  /* 0x000000120b137221 */ /* 0x004fca0000000000 */
[----:B---3--:R-:W-:-:S13]  /*0590*/  FSETP.GT.AND P0, PT, R16, R19, PT ;  /* 0x000000131000720b */ /* 0x008fda0003f04000 */
[----:B------:R0:W-:Y:S04]  /*05a0*/  @P0 STG.E desc[UR8][R12.64], R19 ;  /* 0x000000130c000986 */ /* 0x0001e8000c101908 */
[----:B------:R-:W2:Y:S04]  /*05b0*/  LDG.E R17, desc[UR8][R6.64+0x4] ;  /* 0x0000040806117981 */ /* 0x000ea8000c1e1900 */
[----:B------:R-:W3:Y:S04]  /*05c0*/  LDG.E R16, desc[UR8][R8.64+0x4] ;  /* 0x0000040808107981 */ /* 0x000ee8000c1e1900 */
[----:B------:R-:W3:Y:S01]  /*05d0*/  @P0 LDG.E R11, desc[UR8][R2.64] ;  /* 0x00000008020b0981 */ /* 0x000ee2000c1e1900 */
[----:B--2---:R-:W-:-:S05]  /*05e0*/  IMAD.WIDE R4, R17, 0x4, R4 ;  /* 0x0000000411047825 */ /* 0x004fca00078e0204 */
[----:B-1----:R-:W2:Y:S01]  /*05f0*/  LDG.E R14, desc[UR8][R4.64] ;  /* 0x00000008040e7981 */ /* 0x002ea2000c1e1900 */
[----:B---3--:R-:W-:Y:S01]  /*0600*/  FADD R11, R16, R11 ;  /* 0x0000000b100b7221 */ /* 0x008fe20000000000 */
[----:B------:R-:W-:Y:S02]  /*0610*/  IADD3 R10, PT, PT, R10, 0x4, RZ ;  /* 0x000000040a0a7810 */ /* 0x000fe40007ffe0ff */
[----:B------:R-:W-:Y:S02]  /*0620*/  IADD3 R0, PT, PT, R0, 0x4, RZ ;  /* 0x0000000400007810 */ /* 0x000fe40007ffe0ff */
[----:B--2---:R-:W-:-:S13]  /*0630*/  FSETP.GT.AND P0, PT, R14, R11, PT ;  /* 0x0000000b0e00720b */ /* 0x004fda0003f04000 */
[----:B------:R0:W-:Y:S01]  /*0640*/  @P0 STG.E desc[UR8][R4.64], R11 ;  /* 0x0000000b04000986 */ /* 0x0001e2000c101908 */
[----:B------:R-:W-:-:S13]  /*0650*/  ISETP.NE.AND P0, PT, R10, RZ, PT ;  /* 0x000000ff0a00720c */ /* 0x000fda0003f05270 */
[----:B0-----:R-:W-:Y:S05]  /*0660*/  @P0 BRA `(.L_x_6) ;  /* 0xfffffffc00540947 */ /* 0x001fea000383ffff */
[----:B------:R-:W-:Y:S05]  /*0670*/  EXIT ;  /* 0x000000000000794d */ /* 0x000fea0003800000 */
.L_x_7:
        /* <DEDUP_REMOVED lines=16> */
.L_x_12:


//--------------------- .text._Z16gpu_init_buffersmPiPfS0_i --------------------------
	.section	.text._Z16gpu_init_buffersmPiPfS0_i,"ax",@progbits
	.align	128
        .global         _Z16gpu_init_buffersmPiPfS0_i
        .type           _Z16gpu_init_buffersmPiPfS0_i,@function
        .size           _Z16gpu_init_buffersmPiPfS0_i,(.L_x_13 - _Z16gpu_init_buffersmPiPfS0_i)
        .other          _Z16gpu_init_buffersmPiPfS0_i,@"STO_CUDA_ENTRY STV_DEFAULT"
_Z16gpu_init_buffersmPiPfS0_i:
.text._Z16gpu_init_buffersmPiPfS0_i:
[----:B------:R-:W-:Y:S01]  /*0000*/  LDC R1, c[0x0][0x37c] ;  /* 0x0000df00ff017b82 */ /* 0x000fe20000000800 */
[----:B------:R-:W0:Y:S07]  /*0010*/  S2R R9, SR_TID.X ;  /* 0x0000000000097919 */ /* 0x000e2e0000002100 */
[----:B------:R-:W0:Y:S01]  /*0020*/  S2UR UR4, SR_CTAID.X ;  /* 0x00000000000479c3 */ /* 0x000e220000002500 */
[----:B------:R-:W1:Y:S01]  /*0030*/  LDCU UR5, c[0x0][0x3a0] ;  /* 0x00007400ff0577ac */ /* 0x000e620008000800 */
[----:B------:R-:W-:Y:S01]  /*0040*/  BSSY.RECONVERGENT B0, `(.L_x_8) ;  /* 0x0000013000007945 */ /* 0x000fe20003800200 */
[----:B------:R-:W2:Y:S05]  /*0050*/  LDCU.64 UR16, c[0x0][0x380] ;  /* 0x00007000ff1077ac */ /* 0x000eaa0008000a00 */
[----:B------:R-:W0:Y:S01]  /*0060*/  LDC R0, c[0x0][0x360] ;  /* 0x0000d800ff007b82 */ /* 0x000e220000000800 */
[----:B------:R-:W3:Y:S01]  /*0070*/  LDCU.64 UR10, c[0x0][0x358] ;  /* 0x00006b00ff0a77ac */ /* 0x000ee20008000a00 */
[----:B0-----:R-:W-:-:S05]  /*0080*/  IMAD R9, R0, UR4, R9 ;  /* 0x0000000400097c24 */ /* 0x001fca000f8e0209 */
[C---:B-1----:R-:W-:Y:S02]  /*0090*/  ISETP.GE.U32.AND P1, PT, R9.reuse, UR5, PT ;  /* 0x0000000509007c0c */ /* 0x042fe4000bf26070 */
[----:B--2---:R-:W-:-:S04]  /*00a0*/  ISETP.NE.U32.AND P0, PT, R9, UR16, PT ;  /* 0x0000001009007c0c */ /* 0x004fc8000bf05070 */
[----:B------:R-:W-:-:S07]  /*00b0*/  ISETP.NE.AND.EX P0, PT, RZ, UR17, PT, P0 ;  /* 0x00000011ff007c0c */ /* 0x000fce000bf05300 */
[----:B---3--:R-:W-:Y:S06]  /*00c0*/  @P1 BRA `(.L_x_9) ;  /* 0x0000000000281947 */ /* 0x008fec0003800000 */
[----:B------:R-:W0:Y:S01]  /*00d0*/  LDC.64 R2, c[0x0][0x388] ;  /* 0x0000e200ff027b82 */ /* 0x000e220000000a00 */
[----:B------:R-:W-:-:S07]  /*00e0*/  HFMA2 R11, -RZ, RZ, 4.859375, -6.8366527557373046875e-05 ;  /* 0x44dc847bff0b7431 */ /* 0x000fce00000001ff */
[----:B------:R-:W1:Y:S08]  /*00f0*/  LDC.64 R4, c[0x0][0x390] ;  /* 0x0000e400ff047b82 */ /* 0x000e700000000a00 */
[----:B------:R-:W2:Y:S01]  /*0100*/  LDC.64 R6, c[0x0][0x398] ;  /* 0x0000e600ff067b82 */ /* 0x000ea20000000a00 */
[----:B0-----:R-:W-:-:S05]  /*0110*/  IMAD.WIDE.U32 R2, R9, 0x4, R2 ;  /* 0x0000000409027825 */ /* 0x001fca00078e0002 */
[----:B------:R0:W-:Y:S01]  /*0120*/  STG.E desc[UR10][R2.64], RZ ;  /* 0x000000ff02007986 */ /* 0x0001e2000c10190a */
[----:B-1----:R-:W-:-:S05]  /*0130*/  IMAD.WIDE.U32 R4, R9, 0x4, R4 ;  /* 0x0000000409047825 */ /* 0x002fca00078e0004 */
[----:B------:R0:W-:Y:S01]  /*0140*/  STG.E desc[UR10][R4.64], R11 ;  /* 0x0000000b04007986 */ /* 0x0001e2000c10190a */
[----:B--2---:R-:W-:-:S05]  /*0150*/  IMAD.WIDE.U32 R6, R9, 0x4, R6 ;  /* 0x0000000409067825 */ /* 0x004fca00078e0006 */
[----:B------:R0:W-:Y:S02]  /*0160*/  STG.E desc[UR10][R6.64], R11 ;  /* 0x0000000b06007986 */ /* 0x0001e4000c10190a */
.L_x_9:
[----:B------:R-:W-:Y:S05]  /*0170*/  BSYNC.RECONVERGENT B0 ;  /* 0x0000000000007941 */ /* 0x000fea0003800200 */
.L_x_8:
[----:B------:R-:W-:Y:S05]  /*0180*/  @P0 EXIT ;  /* 0x000000000000094d */ /* 0x000fea0003800000 */
[----:B------:R-:W1:Y:S01]  /*0190*/  LDCU.64 UR8, c[0x0][0x388] ;  /* 0x00007100ff0877ac */ /* 0x000e620008000a00 */
[----:B0-----:R-:W-:Y:S01]  /*01a0*/  MOV R5, 0x1 ;  /* 0x0000000100057802 */ /* 0x001fe20000000f00 */
[----:B------:R-:W0:Y:S01]  /*01b0*/  LDCU.128 UR12, c[0x0][0x390] ;  /* 0x00007200ff0c77ac */ /* 0x000e220008000c00 */
[----:B------:R-:W-:Y:S02]  /*01c0*/  USHF.L.U32 UR4, UR16, 0x2, URZ ;  /* 0x0000000210047899 */ /* 0x000fe400080006ff */
[----:B------:R-:W-:Y:S02]  /*01d0*/  USHF.L.U64.HI UR5, UR16, 0x2, UR17 ;  /* 0x0000000210057899 */ /* 0x000fe40008010211 */
[----:B-1----:R-:W-:Y:S02]  /*01e0*/  UIADD3 UR8, UP0, UPT, UR4, UR8, URZ ;  /* 0x0000000804087290 */ /* 0x002fe4000ff1e0ff */
[----:B0-----:R-:W-:Y:S02]  /*01f0*/  UIADD3 UR6, UP1, UPT, UR4, UR12, URZ ;  /* 0x0000000c04067290 */ /* 0x001fe4000ff3e0ff */
[----:B------:R-:W-:-:S02]  /*0200*/  UIADD3 UR4, UP2, UPT, UR4, UR14, URZ ;  /* 0x0000000e04047290 */ /* 0x000fc4000ff5e0ff */
[----:B------:R-:W-:Y:S01]  /*0210*/  IMAD.U32 R2, RZ, RZ, UR8 ;  /* 0x00000008ff027e24 */ /* 0x000fe2000f8e00ff */
[----:B------:R-:W-:Y:S02]  /*0220*/  UIADD3.X UR9, UPT, UPT, UR5, UR9, URZ, UP0, !UPT ;  /* 0x0000000905097290 */ /* 0x000fe400087fe4ff */
[----:B------:R-:W-:Y:S01]  /*0230*/  UIADD3.X UR7, UPT, UPT, UR5, UR13, URZ, UP1, !UPT ;  /* 0x0000000d05077290 */ /* 0x000fe20008ffe4ff */
[----:B------:R-:W-:Y:S01]  /*0240*/  MOV R6, UR6 ;  /* 0x0000000600067c02 */ /* 0x000fe20008000f00 */
[----:B------:R-:W-:Y:S01]  /*0250*/  UIADD3.X UR5, UPT, UPT, UR5, UR15, URZ, UP2, !UPT ;  /* 0x0000000f05057290 */ /* 0x000fe200097fe4ff */
[----:B------:R-:W-:Y:S01]  /*0260*/  IMAD.U32 R8, RZ, RZ, UR4 ;  /* 0x00000004ff087e24 */ /* 0x000fe2000f8e00ff */
[----:B------:R-:W-:Y:S02]  /*0270*/  MOV R3, UR9 ;  /* 0x0000000900037c02 */ /* 0x000fe40008000f00 */
[----:B------:R-:W-:Y:S02]  /*0280*/  IMAD.U32 R7, RZ, RZ, UR7 ;  /* 0x00000007ff077e24 */ /* 0x000fe4000f8e00ff */
[----:B------:R-:W-:Y:S01]  /*0290*/  MOV R9, UR5 ;  /* 0x0000000500097c02 */ /* 0x000fe20008000f00 */
[----:B------:R-:W-:Y:S04]  /*02a0*/  STG.E desc[UR10][R2.64], R5 ;  /* 0x0000000502007986 */ /* 0x000fe8000c10190a */
[----:B------:R-:W-:Y:S04]  /*02b0*/  STG.E desc[UR10][R6.64], RZ ;  /* 0x000000ff06007986 */ /* 0x000fe8000c10190a */
[----:B------:R-:W-:Y:S01]  /*02c0*/  STG.E desc[UR10][R8.64], RZ ;  /* 0x000000ff08007986 */ /* 0x000fe2000c10190a */
[----:B------:R-:W-:Y:S05]  /*02d0*/  EXIT ;  /* 0x000000000000794d */ /* 0x000fea0003800000 */
.L_x_10:
        /* <DEDUP_REMOVED lines=10> */
.L_x_13:


//--------------------- .nv.shared.reserved.0     --------------------------
	.section	.nv.shared.reserved.0,"aw",@nobits
	.weak		__nv_reservedSMEM_offset_0_alias
	.size		__nv_reservedSMEM_offset_0_alias, 0, 64
	.other		__nv_reservedSMEM_offset_0_alias,@"STO_CUDA_RESERVED_SHARED STV_DEFAULT"
__nv_reservedSMEM_offset_0_alias:
	.zero		0
	.zero		64


//--------------------- .nv.constant0._Z18gpu_shortest_path2PiPfS0_S_i --------------------------
	.section	.nv.constant0._Z18gpu_shortest_path2PiPfS0_S_i,"a",@progbits
	.sectionflags	@""
	.align	4
.nv.constant0._Z18gpu_shortest_path2PiPfS0_S_i:
	.zero		932


//--------------------- .nv.constant0._Z17gpu_shortest_pathPiS_PfS_S0_S0_ii --------------------------
	.section	.nv.constant0._Z17gpu_shortest_pathPiS_PfS_S0_S0_ii,"a",@progbits
	.sectionflags	@""
	.align	4
.nv.constant0._Z17gpu_shortest_pathPiS_PfS_S0_S0_ii:
	.zero		952


//--------------------- .nv.constant0._Z16gpu_init_buffersmPiPfS0_i --------------------------
	.section	.nv.constant0._Z16gpu_init_buffersmPiPfS0_i,"a",@progbits
	.sectionflags	@""
	.align	4
.nv.constant0._Z16gpu_init_buffersmPiPfS0_i:
	.zero		932


//--------------------- SYMBOLS --------------------------

	.type		.nv.reservedSmem.offset0,@object
	.size		.nv.reservedSmem.offset0,0x4
